//
// Generated by NVIDIA NVVM Compiler
//
// Compiler Build ID: CL-36424714
// Cuda compilation tools, release 13.0, V13.0.88
// Based on NVVM 20.0.0
//

.version 9.0
.target sm_100
.address_size 64

	// .globl	_Z7reduce4PiS_
.extern .shared .align 16 .b8 sdata[];

.visible .entry _Z7reduce4PiS_(
	.param .u64 .ptr .align 1 _Z7reduce4PiS__param_0,
	.param .u64 .ptr .align 1 _Z7reduce4PiS__param_1
)
{
	.reg .pred 	%p<6>;
	.reg .b32 	%r<36>;
	.reg .b64 	%rd<11>;

	ld.param.u64 	%rd2, [_Z7reduce4PiS__param_0];
	ld.param.u64 	%rd1, [_Z7reduce4PiS__param_1];
	cvta.to.global.u64 	%rd3, %rd2;
	mov.u32 	%r1, %tid.x;
	mov.u32 	%r2, %ctaid.x;
	mov.u32 	%r35, %ntid.x;
	mul.lo.s32 	%r7, %r35, %r2;
	shl.b32 	%r8, %r7, 1;
	add.s32 	%r9, %r8, %r1;
	mul.wide.u32 	%rd4, %r9, 4;
	add.s64 	%rd5, %rd3, %rd4;
	ld.global.u32 	%r10, [%rd5];
	add.s32 	%r11, %r9, %r35;
	mul.wide.u32 	%rd6, %r11, 4;
	add.s64 	%rd7, %rd3, %rd6;
	ld.global.u32 	%r12, [%rd7];
	add.s32 	%r13, %r12, %r10;
	shl.b32 	%r14, %r1, 2;
	mov.u32 	%r15, sdata;
	add.s32 	%r4, %r15, %r14;
	st.shared.u32 	[%r4], %r13;
	bar.sync 	0;
	setp.lt.u32 	%p1, %r35, 66;
	@%p1 bra 	$L__BB0_4;
$L__BB0_1:
	shr.u32 	%r6, %r35, 1;
	setp.ge.u32 	%p2, %r1, %r6;
	@%p2 bra 	$L__BB0_3;
	shl.b32 	%r16, %r6, 2;
	add.s32 	%r17, %r4, %r16;
	ld.shared.u32 	%r18, [%r17];
	ld.shared.u32 	%r19, [%r4];
	add.s32 	%r20, %r19, %r18;
	st.shared.u32 	[%r4], %r20;
$L__BB0_3:
	bar.sync 	0;
	setp.gt.u32 	%p3, %r35, 131;
	mov.u32 	%r35, %r6;
	@%p3 bra 	$L__BB0_1;
$L__BB0_4:
	setp.gt.u32 	%p4, %r1, 31;
	@%p4 bra 	$L__BB0_7;
	ld.shared.u32 	%r21, [%r4+128];
	ld.shared.u32 	%r22, [%r4];
	add.s32 	%r23, %r22, %r21;
	ld.shared.u32 	%r24, [%r4+64];
	add.s32 	%r25, %r24, %r23;
	ld.shared.u32 	%r26, [%r4+32];
	add.s32 	%r27, %r26, %r25;
	ld.shared.u32 	%r28, [%r4+16];
	add.s32 	%r29, %r28, %r27;
	ld.shared.u32 	%r30, [%r4+8];
	add.s32 	%r31, %r30, %r29;
	ld.shared.u32 	%r32, [%r4+4];
	add.s32 	%r33, %r32, %r31;
	st.shared.u32 	[%r4], %r33;
	setp.ne.s32 	%p5, %r1, 0;
	@%p5 bra 	$L__BB0_7;
	ld.shared.u32 	%r34, [sdata];
	cvta.to.global.u64 	%rd8, %rd1;
	mul.wide.u32 	%rd9, %r2, 4;
	add.s64 	%rd10, %rd8, %rd9;
	st.global.u32 	[%rd10], %r34;
$L__BB0_7:
	ret;

}


// ===== COMPILED SASS (sm_100) =====

	.target	sm_100

	.elftype	@"ET_EXEC"


//--------------------- .note.nv.tkinfo           --------------------------
	.section	.note.nv.tkinfo,"",@"SHT_NOTE"
	.sectionflags	@"SHF_NOTE_NV_TKINFO"
	.tkinfo
        /*0018*/ 	.word	0x00000002
        /*0030*/ 	.string	""
        /*0030*/ 	.string	"ptxas"
        /*0030*/ 	.string	"Cuda compilation tools, release 13.0, V13.0.88"
        /*0030*/ 	.string	"Build cuda_13.0.r13.0/compiler.36424714_0"
        /*0030*/ 	.string	"-arch sm_100 -m 64 "



//--------------------- .note.nv.cuinfo           --------------------------
	.section	.note.nv.cuinfo,"",@"SHT_NOTE"
	.sectionflags	@"SHF_NOTE_NV_CUINFO"
        /*0018*/ 	.short	0x0002
        /*001a*/ 	.short	0x0064
        /*001c*/ 	.short	0x0082
	.zero		2


//--------------------- .nv.info                  --------------------------
	.section	.nv.info,"",@"SHT_CUDA_INFO"
	.align	4


	//----- nvinfo : EIATTR_REGCOUNT
	.align		4
        /*0000*/ 	.byte	0x04, 0x2f
        /*0002*/ 	.short	(.L_1 - .L_0)
	.align		4
.L_0:
        /*0004*/ 	.word	index@(_Z7reduce4PiS_)
        /*0008*/ 	.word	0x0000000d


	//----- nvinfo : EIATTR_FRAME_SIZE
	.align		4
.L_1:
        /*000c*/ 	.byte	0x04, 0x11
        /*000e*/ 	.short	(.L_3 - .L_2)
	.align		4
.L_2:
        /*0010*/ 	.word	index@(_Z7reduce4PiS_)
        /*0014*/ 	.word	0x00000000


	//----- nvinfo : EIATTR_MIN_STACK_SIZE
	.align		4
.L_3:
        /*0018*/ 	.byte	0x04, 0x12
        /*001a*/ 	.short	(.L_5 - .L_4)
	.align		4
.L_4:
        /*001c*/ 	.word	index@(_Z7reduce4PiS_)
        /*0020*/ 	.word	0x00000000
.L_5:


//--------------------- .nv.compat                --------------------------
	.section	.nv.compat,"",@"SHT_CUDA_COMPAT_INFO"
	.align	4
        /*0000*/ 	.byte	0x02, 0x09, 0x00, 0x00, 0x02, 0x02, 0x01, 0x00, 0x02, 0x05, 0x05, 0x00, 0x03, 0x07, 0x01, 0x01
        /*0010*/ 	.byte	0x02, 0x03, 0x00, 0x00, 0x02, 0x06, 0x01, 0x00, 0x04, 0x0b, 0x08, 0x00, 0x09, 0x00, 0x00, 0x00
        /*0020*/ 	.byte	0x00, 0x00, 0x00, 0x00


//--------------------- .nv.info._Z7reduce4PiS_   --------------------------
	.section	.nv.info._Z7reduce4PiS_,"",@"SHT_CUDA_INFO"
	.sectionflags	@""
	.align	4


	//----- nvinfo : EIATTR_CUDA_API_VERSION
	.align		4
        /*0000*/ 	.byte	0x04, 0x37
        /*0002*/ 	.short	(.L_7 - .L_6)
.L_6:
        /*0004*/ 	.word	0x00000082


	//----- nvinfo : EIATTR_KPARAM_INFO
	.align		4
.L_7:
        /*0008*/ 	.byte	0x04, 0x17
        /*000a*/ 	.short	(.L_9 - .L_8)
.L_8:
        /*000c*/ 	.word	0x00000000
        /*0010*/ 	.short	0x0001
        /*0012*/ 	.short	0x0008
        /*0014*/ 	.byte	0x00, 0xf5, 0x21, 0x00


	//----- nvinfo : EIATTR_KPARAM_INFO
	.align		4
.L_9:
        /*0018*/ 	.byte	0x04, 0x17
        /*001a*/ 	.short	(.L_11 - .L_10)
.L_10:
        /*001c*/ 	.word	0x00000000
        /*0020*/ 	.short	0x0000
        /*0022*/ 	.short	0x0000
        /*0024*/ 	.byte	0x00, 0xf5, 0x21, 0x00


	//----- nvinfo : EIATTR_SPARSE_MMA_MASK
	.align		4
.L_11:
        /*0028*/ 	.byte	0x03, 0x50
        /*002a*/ 	.short	0x0000


	//----- nvinfo : EIATTR_MAXREG_COUNT
	.align		4
        /*002c*/ 	.byte	0x03, 0x1b
        /*002e*/ 	.short	0x00ff


	//----- nvinfo : EIATTR_NUM_BARRIERS
	.align		4
        /*0030*/ 	.byte	0x02, 0x4c
        /*0032*/ 	.byte	0x01
	.zero		1


	//----- nvinfo : EIATTR_MERCURY_ISA_VERSION
	.align		4
        /*0034*/ 	.byte	0x03, 0x5f
        /*0036*/ 	.short	0x0101


	//----- nvinfo : EIATTR_VRC_CTA_INIT_COUNT
	.align		4
        /*0038*/ 	.byte	0x02, 0x4a
	.zero		1
	.zero		1


	//----- nvinfo : EIATTR_EXIT_INSTR_OFFSETS
	.align		4
        /*003c*/ 	.byte	0x04, 0x1c
        /*003e*/ 	.short	(.L_13 - .L_12)


	//   ....[0]....
.L_12:
        /*0040*/ 	.word	0x00000230


	//   ....[1]....
        /*0044*/ 	.word	0x00000300


	//   ....[2]....
        /*0048*/ 	.word	0x00000380


	//----- nvinfo : EIATTR_CBANK_PARAM_SIZE
	.align		4
.L_13:
        /*004c*/ 	.byte	0x03, 0x19
        /*004e*/ 	.short	0x0010


	//----- nvinfo : EIATTR_PARAM_CBANK
	.align		4
        /*0050*/ 	.byte	0x04, 0x0a
        /*0052*/ 	.short	(.L_15 - .L_14)
	.align		4
.L_14:
        /*0054*/ 	.word	index@(.nv.constant0._Z7reduce4PiS_)
        /*0058*/ 	.short	0x0380
        /*005a*/ 	.short	0x0010


	//----- nvinfo : EIATTR_SW_WAR
	.align		4
.L_15:
        /*005c*/ 	.byte	0x04, 0x36
        /*005e*/ 	.short	(.L_17 - .L_16)
.L_16:
        /*0060*/ 	.word	0x00000008
.L_17:


//--------------------- .nv.callgraph             --------------------------
	.section	.nv.callgraph,"",@"SHT_CUDA_CALLGRAPH"
	.align	4
	.sectionentsize	8
	.align		4
        /*0000*/ 	.word	0x00000000
	.align		4
        /*0004*/ 	.word	0xffffffff
	.align		4
        /*0008*/ 	.word	0x00000000
	.align		4
        /*000c*/ 	.word	0xfffffffe
	.align		4
        /*0010*/ 	.word	0x00000000
	.align		4
        /*0014*/ 	.word	0xfffffffd
	.align		4
        /*0018*/ 	.word	0x00000000
	.align		4
        /*001c*/ 	.word	0xfffffffc


//--------------------- .text._Z7reduce4PiS_      --------------------------
	.section	.text._Z7reduce4PiS_,"ax",@progbits
	.align	128
        .global         _Z7reduce4PiS_
        .type           _Z7reduce4PiS_,@function
        .size           _Z7reduce4PiS_,(.L_x_3 - _Z7reduce4PiS_)
        .other          _Z7reduce4PiS_,@"STO_CUDA_ENTRY STV_DEFAULT"
_Z7reduce4PiS_:
.text._Z7reduce4PiS_:
[----:B------:R-:W-:Y:S01]  /*0000*/  LDC R1, c[0x0][0x37c] ;  /* 0x0000df00ff017b82 */ /* 0x000fe20000000800 */
[----:B------:R-:W0:Y:S01]  /*0010*/  S2R R0, SR_CTAID.X ;  /* 0x0000000000007919 */ /* 0x000e220000002500 */
[----:B------:R-:W0:Y:S06]  /*0020*/  LDCU UR8, c[0x0][0x360] ;  /* 0x00006c00ff0877ac */ /* 0x000e2c0008000800 */
[----:B------:R-:W1:Y:S01]  /*0030*/  LDC.64 R6, c[0x0][0x380] ;  /* 0x0000e000ff067b82 */ /* 0x000e620000000a00 */
[----:B------:R-:W2:Y:S01]  /*0040*/  S2R R2, SR_TID.X ;  /* 0x0000000000027919 */ /* 0x000ea20000002100 */
[----:B------:R-:W3:Y:S01]  /*0050*/  LDCU.64 UR6, c[0x0][0x358] ;  /* 0x00006b00ff0677ac */ /* 0x000ee20008000a00 */
[----:B0-----:R-:W-:-:S04]  /*0060*/  IMAD R3, R0, UR8, RZ ;  /* 0x0000000800037c24 */ /* 0x001fc8000f8e02ff */
[----:B--2---:R-:W-:-:S04]  /*0070*/  IMAD R3, R3, 0x2, R2 ;  /* 0x0000000203037824 */ /* 0x004fc800078e0202 */
[C---:B------:R-:W-:Y:S02]  /*0080*/  VIADD R9, R3.reuse, UR8 ;  /* 0x0000000803097c36 */ /* 0x040fe40008000000 */
[----:B-1----:R-:W-:-:S04]  /*0090*/  IMAD.WIDE.U32 R4, R3, 0x4, R6 ;  /* 0x0000000403047825 */ /* 0x002fc800078e0006 */
[----:B------:R-:W-:Y:S02]  /*00a0*/  IMAD.WIDE.U32 R6, R9, 0x4, R6 ;  /* 0x0000000409067825 */ /* 0x000fe400078e0006 */
[----:B---3--:R-:W2:Y:S04]  /*00b0*/  LDG.E R4, desc[UR6][R4.64] ;  /* 0x0000000604047981 */ /* 0x008ea8000c1e1900 */
[----:B------:R-:W2:Y:S01]  /*00c0*/  LDG.E R7, desc[UR6][R6.64] ;  /* 0x0000000606077981 */ /* 0x000ea2000c1e1900 */
[----:B------:R-:W0:Y:S01]  /*00d0*/  S2UR UR5, SR_CgaCtaId ;  /* 0x00000000000579c3 */ /* 0x000e220000008800 */
[----:B------:R-:W-:Y:S01]  /*00e0*/  UMOV UR4, 0x400 ;  /* 0x0000040000047882 */ /* 0x000fe20000000000 */
[----:B------:R-:W-:Y:S01]  /*00f0*/  UISETP.GE.U32.AND UP0, UPT, UR8, 0x42, UPT ;  /* 0x000000420800788c */ /* 0x000fe2000bf06070 */
[----:B------:R-:W-:Y:S01]  /*0100*/  ISETP.GT.U32.AND P0, PT, R2, 0x1f, PT ;  /* 0x0000001f0200780c */ /* 0x000fe20003f04070 */
[----:B0-----:R-:W-:-:S06]  /*0110*/  ULEA UR4, UR5, UR4, 0x18 ;  /* 0x0000000405047291 */ /* 0x001fcc000f8ec0ff */
[----:B------:R-:W-:Y:S01]  /*0120*/  LEA R8, R2, UR4, 0x2 ;  /* 0x0000000402087c11 */ /* 0x000fe2000f8e10ff */
[----:B--2---:R-:W-:-:S05]  /*0130*/  IMAD.IADD R3, R4, 0x1, R7 ;  /* 0x0000000104037824 */ /* 0x004fca00078e0207 */
[----:B------:R0:W-:Y:S01]  /*0140*/  STS [R8], R3 ;  /* 0x0000000308007388 */ /* 0x0001e20000000800 */
[----:B------:R-:W-:Y:S06]  /*0150*/  BAR.SYNC.DEFER_BLOCKING 0x0 ;  /* 0x0000000000007b1d */ /* 0x000fec0000010000 */
[----:B------:R-:W-:Y:S05]  /*0160*/  BRA.U !UP0, `(.L_x_0) ;  /* 0x0000000108307547 */ /* 0x000fea000b800000 */
[----:B0-----:R-:W-:-:S07]  /*0170*/  MOV R3, UR8 ;  /* 0x0000000800037c02 */ /* 0x001fce0008000f00 */
.L_x_1:
[----:B------:R-:W-:-:S04]  /*0180*/  SHF.R.U32.HI R7, RZ, 0x1, R3 ;  /* 0x00000001ff077819 */ /* 0x000fc80000011603 */
[----:B------:R-:W-:-:S13]  /*0190*/  ISETP.GE.U32.AND P1, PT, R2, R7, PT ;  /* 0x000000070200720c */ /* 0x000fda0003f26070 */
[----:B------:R-:W-:Y:S01]  /*01a0*/  @!P1 IMAD R4, R7, 0x4, R8 ;  /* 0x0000000407049824 */ /* 0x000fe200078e0208 */
[----:B------:R-:W-:Y:S05]  /*01b0*/  @!P1 LDS R5, [R8] ;  /* 0x0000000008059984 */ /* 0x000fea0000000800 */
[----:B------:R-:W0:Y:S02]  /*01c0*/  @!P1 LDS R4, [R4] ;  /* 0x0000000004049984 */ /* 0x000e240000000800 */
[----:B0-----:R-:W-:-:S05]  /*01d0*/  @!P1 IMAD.IADD R5, R4, 0x1, R5 ;  /* 0x0000000104059824 */ /* 0x001fca00078e0205 */
[----:B------:R1:W-:Y:S01]  /*01e0*/  @!P1 STS [R8], R5 ;  /* 0x0000000508009388 */ /* 0x0003e20000000800 */
[----:B------:R-:W-:Y:S01]  /*01f0*/  BAR.SYNC.DEFER_BLOCKING 0x0 ;  /* 0x0000000000007b1d */ /* 0x000fe20000010000 */
[----:B------:R-:W-:Y:S02]  /*0200*/  ISETP.GT.U32.AND P1, PT, R3, 0x83, PT ;  /* 0x000000830300780c */ /* 0x000fe40003f24070 */
[----:B------:R-:W-:-:S11]  /*0210*/  MOV R3, R7 ;  /* 0x0000000700037202 */ /* 0x000fd60000000f00 */
[----:B-1----:R-:W-:Y:S05]  /*0220*/  @P1 BRA `(.L_x_1) ;  /* 0xfffffffc00d41947 */ /* 0x002fea000383ffff */
.L_x_0:
[----:B------:R-:W-:Y:S05]  /*0230*/  @P0 EXIT ;  /* 0x000000000000094d */ /* 0x000fea0003800000 */
[----:B0-----:R-:W-:Y:S01]  /*0240*/  LDS R3, [R8+0x80] ;  /* 0x0000800008037984 */ /* 0x001fe20000000800 */
[----:B------:R-:W-:-:S03]  /*0250*/  ISETP.NE.AND P0, PT, R2, RZ, PT ;  /* 0x000000ff0200720c */ /* 0x000fc60003f05270 */
[----:B------:R-:W-:Y:S04]  /*0260*/  LDS R4, [R8] ;  /* 0x0000000008047984 */ /* 0x000fe80000000800 */
[----:B------:R-:W0:Y:S04]  /*0270*/  LDS R5, [R8+0x40] ;  /* 0x0000400008057984 */ /* 0x000e280000000800 */
[----:B------:R-:W-:Y:S04]  /*0280*/  LDS R6, [R8+0x20] ;  /* 0x0000200008067984 */ /* 0x000fe80000000800 */
[----:B------:R-:W1:Y:S04]  /*0290*/  LDS R7, [R8+0x10] ;  /* 0x0000100008077984 */ /* 0x000e680000000800 */
[----:B------:R-:W-:Y:S04]  /*02a0*/  LDS R10, [R8+0x8] ;  /* 0x00000800080a7984 */ /* 0x000fe80000000800 */
[----:B------:R-:W2:Y:S01]  /*02b0*/  LDS R9, [R8+0x4] ;  /* 0x0000040008097984 */ /* 0x000ea20000000800 */
[----:B0-----:R-:W-:-:S04]  /*02c0*/  IADD3 R3, PT, PT, R5, R4, R3 ;  /* 0x0000000405037210 */ /* 0x001fc80007ffe003 */
[----:B-1----:R-:W-:-:S04]  /*02d0*/  IADD3 R3, PT, PT, R7, R6, R3 ;  /* 0x0000000607037210 */ /* 0x002fc80007ffe003 */
[----:B--2---:R-:W-:-:S05]  /*02e0*/  IADD3 R3, PT, PT, R9, R10, R3 ;  /* 0x0000000a09037210 */ /* 0x004fca0007ffe003 */
[----:B------:R0:W-:Y:S01]  /*02f0*/  STS [R8], R3 ;  /* 0x0000000308007388 */ /* 0x0001e20000000800 */
[----:B------:R-:W-:Y:S05]  /*0300*/  @P0 EXIT ;  /* 0x000000000000094d */ /* 0x000fea0003800000 */
[----:B------:R-:W1:Y:S01]  /*0310*/  S2UR UR5, SR_CgaCtaId ;  /* 0x00000000000579c3 */ /* 0x000e620000008800 */
[----:B------:R-:W-:-:S07]  /*0320*/  UMOV UR4, 0x400 ;  /* 0x0000040000047882 */ /* 0x000fce0000000000 */
[----:B0-----:R-:W0:Y:S01]  /*0330*/  LDC.64 R2, c[0x0][0x388] ;  /* 0x0000e200ff027b82 */ /* 0x001e220000000a00 */
[----:B-1----:R-:W-:Y:S01]  /*0340*/  ULEA UR4, UR5, UR4, 0x18 ;  /* 0x0000000405047291 */ /* 0x002fe2000f8ec0ff */
[----:B0-----:R-:W-:-:S08]  /*0350*/  IMAD.WIDE.U32 R2, R0, 0x4, R2 ;  /* 0x0000000400027825 */ /* 0x001fd000078e0002 */
[----:B------:R-:W0:Y:S04]  /*0360*/  LDS R5, [UR4] ;  /* 0x00000004ff057984 */ /* 0x000e280008000800 */
[----:B0-----:R-:W-:Y:S01]  /*0370*/  STG.E desc[UR6][R2.64], R5 ;  /* 0x0000000502007986 */ /* 0x001fe2000c101906 */
[----:B------:R-:W-:Y:S05]  /*0380*/  EXIT ;  /* 0x000000000000794d */ /* 0x000fea0003800000 */
.L_x_2:
[----:B------:R-:W-:-:S00]  /*0390*/  BRA `(.L_x_2) ;  /* 0xfffffffc00fc7947 */ /* 0x000fc0000383ffff */
[----:B------:R-:W-:-:S00]  /*03a0*/  NOP ;  /* 0x0000000000007918 */ /* 0x000fc00000000000 */
        /* <DEDUP_REMOVED lines=13> */
.L_x_3:


//--------------------- .nv.shared._Z7reduce4PiS_ --------------------------
	.section	.nv.shared._Z7reduce4PiS_,"aw",@nobits
	.sectionflags	@""
	.align	16
	.zero		1024


//--------------------- .nv.shared.reserved.0     --------------------------
	.section	.nv.shared.reserved.0,"aw",@nobits
	.weak		__nv_reservedSMEM_offset_0_alias
	.size		__nv_reservedSMEM_offset_0_alias, 0, 64
	.other		__nv_reservedSMEM_offset_0_alias,@"STO_CUDA_RESERVED_SHARED STV_DEFAULT"
__nv_reservedSMEM_offset_0_alias:
	.zero		0
	.zero		64


//--------------------- .nv.constant0._Z7reduce4PiS_ --------------------------
	.section	.nv.constant0._Z7reduce4PiS_,"a",@progbits
	.sectionflags	@""
	.align	4
.nv.constant0._Z7reduce4PiS_:
	.zero		912


//--------------------- SYMBOLS --------------------------

	.type		.nv.reservedSmem.offset0,@object
	.size		.nv.reservedSmem.offset0,0x4
	.type		.nv.reservedSmem.cap,@object
	.size		.nv.reservedSmem.cap,0x4
